//
// Generated by NVIDIA NVVM Compiler
//
// Compiler Build ID: CL-36424714
// Cuda compilation tools, release 13.0, V13.0.88
// Based on NVVM 20.0.0
//

.version 9.0
.target sm_100
.address_size 64

	// .globl	_Z15spmv_csr_kernelPKiS0_PKfS2_Pfi

.visible .entry _Z15spmv_csr_kernelPKiS0_PKfS2_Pfi(
	.param .u64 .ptr .align 1 _Z15spmv_csr_kernelPKiS0_PKfS2_Pfi_param_0,
	.param .u64 .ptr .align 1 _Z15spmv_csr_kernelPKiS0_PKfS2_Pfi_param_1,
	.param .u64 .ptr .align 1 _Z15spmv_csr_kernelPKiS0_PKfS2_Pfi_param_2,
	.param .u64 .ptr .align 1 _Z15spmv_csr_kernelPKiS0_PKfS2_Pfi_param_3,
	.param .u64 .ptr .align 1 _Z15spmv_csr_kernelPKiS0_PKfS2_Pfi_param_4,
	.param .u32 _Z15spmv_csr_kernelPKiS0_PKfS2_Pfi_param_5
)
{
	.reg .pred 	%p<11>;
	.reg .b32 	%r<65>;
	.reg .b32 	%f<112>;
	.reg .b64 	%rd<87>;

	ld.param.u64 	%rd6, [_Z15spmv_csr_kernelPKiS0_PKfS2_Pfi_param_0];
	ld.param.u64 	%rd8, [_Z15spmv_csr_kernelPKiS0_PKfS2_Pfi_param_1];
	ld.param.u64 	%rd9, [_Z15spmv_csr_kernelPKiS0_PKfS2_Pfi_param_2];
	ld.param.u64 	%rd10, [_Z15spmv_csr_kernelPKiS0_PKfS2_Pfi_param_3];
	ld.param.u64 	%rd7, [_Z15spmv_csr_kernelPKiS0_PKfS2_Pfi_param_4];
	ld.param.u32 	%r23, [_Z15spmv_csr_kernelPKiS0_PKfS2_Pfi_param_5];
	cvta.to.global.u64 	%rd1, %rd10;
	cvta.to.global.u64 	%rd2, %rd8;
	cvta.to.global.u64 	%rd3, %rd9;
	mov.u32 	%r24, %ctaid.x;
	mov.u32 	%r25, %ntid.x;
	mov.u32 	%r26, %tid.x;
	mad.lo.s32 	%r1, %r24, %r25, %r26;
	setp.ge.s32 	%p1, %r1, %r23;
	@%p1 bra 	$L__BB0_15;
	cvta.to.global.u64 	%rd11, %rd6;
	mul.wide.s32 	%rd12, %r1, 4;
	add.s64 	%rd13, %rd11, %rd12;
	ld.global.u32 	%r60, [%rd13];
	ld.global.u32 	%r3, [%rd13+4];
	setp.ge.s32 	%p2, %r60, %r3;
	mov.f32 	%f111, 0f00000000;
	@%p2 bra 	$L__BB0_14;
	sub.s32 	%r4, %r3, %r60;
	and.b32  	%r5, %r4, 15;
	sub.s32 	%r27, %r60, %r3;
	setp.gt.u32 	%p3, %r27, -16;
	mov.f32 	%f111, 0f00000000;
	@%p3 bra 	$L__BB0_5;
	and.b32  	%r28, %r4, -16;
	neg.s32 	%r58, %r28;
	add.s64 	%rd4, %rd3, 32;
	add.s64 	%rd5, %rd2, 32;
	mov.f32 	%f111, 0f00000000;
$L__BB0_4:
	.pragma "nounroll";
	mul.wide.s32 	%rd14, %r60, 4;
	add.s64 	%rd15, %rd4, %rd14;
	add.s64 	%rd16, %rd5, %rd14;
	ld.global.f32 	%f18, [%rd15+-32];
	ld.global.u32 	%r29, [%rd16+-32];
	mul.wide.s32 	%rd17, %r29, 4;
	add.s64 	%rd18, %rd1, %rd17;
	ld.global.f32 	%f19, [%rd18];
	fma.rn.f32 	%f20, %f18, %f19, %f111;
	ld.global.f32 	%f21, [%rd15+-28];
	ld.global.u32 	%r30, [%rd16+-28];
	mul.wide.s32 	%rd19, %r30, 4;
	add.s64 	%rd20, %rd1, %rd19;
	ld.global.f32 	%f22, [%rd20];
	fma.rn.f32 	%f23, %f21, %f22, %f20;
	ld.global.f32 	%f24, [%rd15+-24];
	ld.global.u32 	%r31, [%rd16+-24];
	mul.wide.s32 	%rd21, %r31, 4;
	add.s64 	%rd22, %rd1, %rd21;
	ld.global.f32 	%f25, [%rd22];
	fma.rn.f32 	%f26, %f24, %f25, %f23;
	ld.global.f32 	%f27, [%rd15+-20];
	ld.global.u32 	%r32, [%rd16+-20];
	mul.wide.s32 	%rd23, %r32, 4;
	add.s64 	%rd24, %rd1, %rd23;
	ld.global.f32 	%f28, [%rd24];
	fma.rn.f32 	%f29, %f27, %f28, %f26;
	ld.global.f32 	%f30, [%rd15+-16];
	ld.global.u32 	%r33, [%rd16+-16];
	mul.wide.s32 	%rd25, %r33, 4;
	add.s64 	%rd26, %rd1, %rd25;
	ld.global.f32 	%f31, [%rd26];
	fma.rn.f32 	%f32, %f30, %f31, %f29;
	ld.global.f32 	%f33, [%rd15+-12];
	ld.global.u32 	%r34, [%rd16+-12];
	mul.wide.s32 	%rd27, %r34, 4;
	add.s64 	%rd28, %rd1, %rd27;
	ld.global.f32 	%f34, [%rd28];
	fma.rn.f32 	%f35, %f33, %f34, %f32;
	ld.global.f32 	%f36, [%rd15+-8];
	ld.global.u32 	%r35, [%rd16+-8];
	mul.wide.s32 	%rd29, %r35, 4;
	add.s64 	%rd30, %rd1, %rd29;
	ld.global.f32 	%f37, [%rd30];
	fma.rn.f32 	%f38, %f36, %f37, %f35;
	ld.global.f32 	%f39, [%rd15+-4];
	ld.global.u32 	%r36, [%rd16+-4];
	mul.wide.s32 	%rd31, %r36, 4;
	add.s64 	%rd32, %rd1, %rd31;
	ld.global.f32 	%f40, [%rd32];
	fma.rn.f32 	%f41, %f39, %f40, %f38;
	ld.global.f32 	%f42, [%rd15];
	ld.global.u32 	%r37, [%rd16];
	mul.wide.s32 	%rd33, %r37, 4;
	add.s64 	%rd34, %rd1, %rd33;
	ld.global.f32 	%f43, [%rd34];
	fma.rn.f32 	%f44, %f42, %f43, %f41;
	ld.global.f32 	%f45, [%rd15+4];
	ld.global.u32 	%r38, [%rd16+4];
	mul.wide.s32 	%rd35, %r38, 4;
	add.s64 	%rd36, %rd1, %rd35;
	ld.global.f32 	%f46, [%rd36];
	fma.rn.f32 	%f47, %f45, %f46, %f44;
	ld.global.f32 	%f48, [%rd15+8];
	ld.global.u32 	%r39, [%rd16+8];
	mul.wide.s32 	%rd37, %r39, 4;
	add.s64 	%rd38, %rd1, %rd37;
	ld.global.f32 	%f49, [%rd38];
	fma.rn.f32 	%f50, %f48, %f49, %f47;
	ld.global.f32 	%f51, [%rd15+12];
	ld.global.u32 	%r40, [%rd16+12];
	mul.wide.s32 	%rd39, %r40, 4;
	add.s64 	%rd40, %rd1, %rd39;
	ld.global.f32 	%f52, [%rd40];
	fma.rn.f32 	%f53, %f51, %f52, %f50;
	ld.global.f32 	%f54, [%rd15+16];
	ld.global.u32 	%r41, [%rd16+16];
	mul.wide.s32 	%rd41, %r41, 4;
	add.s64 	%rd42, %rd1, %rd41;
	ld.global.f32 	%f55, [%rd42];
	fma.rn.f32 	%f56, %f54, %f55, %f53;
	ld.global.f32 	%f57, [%rd15+20];
	ld.global.u32 	%r42, [%rd16+20];
	mul.wide.s32 	%rd43, %r42, 4;
	add.s64 	%rd44, %rd1, %rd43;
	ld.global.f32 	%f58, [%rd44];
	fma.rn.f32 	%f59, %f57, %f58, %f56;
	ld.global.f32 	%f60, [%rd15+24];
	ld.global.u32 	%r43, [%rd16+24];
	mul.wide.s32 	%rd45, %r43, 4;
	add.s64 	%rd46, %rd1, %rd45;
	ld.global.f32 	%f61, [%rd46];
	fma.rn.f32 	%f62, %f60, %f61, %f59;
	ld.global.f32 	%f63, [%rd15+28];
	ld.global.u32 	%r44, [%rd16+28];
	mul.wide.s32 	%rd47, %r44, 4;
	add.s64 	%rd48, %rd1, %rd47;
	ld.global.f32 	%f64, [%rd48];
	fma.rn.f32 	%f111, %f63, %f64, %f62;
	add.s32 	%r60, %r60, 16;
	add.s32 	%r58, %r58, 16;
	setp.ne.s32 	%p4, %r58, 0;
	@%p4 bra 	$L__BB0_4;
$L__BB0_5:
	setp.eq.s32 	%p5, %r5, 0;
	@%p5 bra 	$L__BB0_14;
	and.b32  	%r12, %r4, 7;
	setp.lt.u32 	%p6, %r5, 8;
	@%p6 bra 	$L__BB0_8;
	mul.wide.s32 	%rd49, %r60, 4;
	add.s64 	%rd50, %rd3, %rd49;
	ld.global.f32 	%f66, [%rd50];
	add.s64 	%rd51, %rd2, %rd49;
	ld.global.u32 	%r45, [%rd51];
	mul.wide.s32 	%rd52, %r45, 4;
	add.s64 	%rd53, %rd1, %rd52;
	ld.global.f32 	%f67, [%rd53];
	fma.rn.f32 	%f68, %f66, %f67, %f111;
	ld.global.f32 	%f69, [%rd50+4];
	ld.global.u32 	%r46, [%rd51+4];
	mul.wide.s32 	%rd54, %r46, 4;
	add.s64 	%rd55, %rd1, %rd54;
	ld.global.f32 	%f70, [%rd55];
	fma.rn.f32 	%f71, %f69, %f70, %f68;
	ld.global.f32 	%f72, [%rd50+8];
	ld.global.u32 	%r47, [%rd51+8];
	mul.wide.s32 	%rd56, %r47, 4;
	add.s64 	%rd57, %rd1, %rd56;
	ld.global.f32 	%f73, [%rd57];
	fma.rn.f32 	%f74, %f72, %f73, %f71;
	ld.global.f32 	%f75, [%rd50+12];
	ld.global.u32 	%r48, [%rd51+12];
	mul.wide.s32 	%rd58, %r48, 4;
	add.s64 	%rd59, %rd1, %rd58;
	ld.global.f32 	%f76, [%rd59];
	fma.rn.f32 	%f77, %f75, %f76, %f74;
	ld.global.f32 	%f78, [%rd50+16];
	ld.global.u32 	%r49, [%rd51+16];
	mul.wide.s32 	%rd60, %r49, 4;
	add.s64 	%rd61, %rd1, %rd60;
	ld.global.f32 	%f79, [%rd61];
	fma.rn.f32 	%f80, %f78, %f79, %f77;
	ld.global.f32 	%f81, [%rd50+20];
	ld.global.u32 	%r50, [%rd51+20];
	mul.wide.s32 	%rd62, %r50, 4;
	add.s64 	%rd63, %rd1, %rd62;
	ld.global.f32 	%f82, [%rd63];
	fma.rn.f32 	%f83, %f81, %f82, %f80;
	ld.global.f32 	%f84, [%rd50+24];
	ld.global.u32 	%r51, [%rd51+24];
	mul.wide.s32 	%rd64, %r51, 4;
	add.s64 	%rd65, %rd1, %rd64;
	ld.global.f32 	%f85, [%rd65];
	fma.rn.f32 	%f86, %f84, %f85, %f83;
	ld.global.f32 	%f87, [%rd50+28];
	ld.global.u32 	%r52, [%rd51+28];
	mul.wide.s32 	%rd66, %r52, 4;
	add.s64 	%rd67, %rd1, %rd66;
	ld.global.f32 	%f88, [%rd67];
	fma.rn.f32 	%f111, %f87, %f88, %f86;
	add.s32 	%r60, %r60, 8;
$L__BB0_8:
	setp.eq.s32 	%p7, %r12, 0;
	@%p7 bra 	$L__BB0_14;
	and.b32  	%r15, %r4, 3;
	setp.lt.u32 	%p8, %r12, 4;
	@%p8 bra 	$L__BB0_11;
	mul.wide.s32 	%rd68, %r60, 4;
	add.s64 	%rd69, %rd3, %rd68;
	ld.global.f32 	%f90, [%rd69];
	add.s64 	%rd70, %rd2, %rd68;
	ld.global.u32 	%r53, [%rd70];
	mul.wide.s32 	%rd71, %r53, 4;
	add.s64 	%rd72, %rd1, %rd71;
	ld.global.f32 	%f91, [%rd72];
	fma.rn.f32 	%f92, %f90, %f91, %f111;
	ld.global.f32 	%f93, [%rd69+4];
	ld.global.u32 	%r54, [%rd70+4];
	mul.wide.s32 	%rd73, %r54, 4;
	add.s64 	%rd74, %rd1, %rd73;
	ld.global.f32 	%f94, [%rd74];
	fma.rn.f32 	%f95, %f93, %f94, %f92;
	ld.global.f32 	%f96, [%rd69+8];
	ld.global.u32 	%r55, [%rd70+8];
	mul.wide.s32 	%rd75, %r55, 4;
	add.s64 	%rd76, %rd1, %rd75;
	ld.global.f32 	%f97, [%rd76];
	fma.rn.f32 	%f98, %f96, %f97, %f95;
	ld.global.f32 	%f99, [%rd69+12];
	ld.global.u32 	%r56, [%rd70+12];
	mul.wide.s32 	%rd77, %r56, 4;
	add.s64 	%rd78, %rd1, %rd77;
	ld.global.f32 	%f100, [%rd78];
	fma.rn.f32 	%f111, %f99, %f100, %f98;
	add.s32 	%r60, %r60, 4;
$L__BB0_11:
	setp.eq.s32 	%p9, %r15, 0;
	@%p9 bra 	$L__BB0_14;
	neg.s32 	%r63, %r15;
$L__BB0_13:
	.pragma "nounroll";
	mul.wide.s32 	%rd79, %r60, 4;
	add.s64 	%rd80, %rd2, %rd79;
	add.s64 	%rd81, %rd3, %rd79;
	ld.global.f32 	%f101, [%rd81];
	ld.global.u32 	%r57, [%rd80];
	mul.wide.s32 	%rd82, %r57, 4;
	add.s64 	%rd83, %rd1, %rd82;
	ld.global.f32 	%f102, [%rd83];
	fma.rn.f32 	%f111, %f101, %f102, %f111;
	add.s32 	%r60, %r60, 1;
	add.s32 	%r63, %r63, 1;
	setp.ne.s32 	%p10, %r63, 0;
	@%p10 bra 	$L__BB0_13;
$L__BB0_14:
	cvta.to.global.u64 	%rd84, %rd7;
	add.s64 	%rd86, %rd84, %rd12;
	st.global.f32 	[%rd86], %f111;
$L__BB0_15:
	ret;

}


// ===== COMPILED SASS (sm_100) =====

	.target	sm_100

	.elftype	@"ET_EXEC"


//--------------------- .note.nv.tkinfo           --------------------------
	.section	.note.nv.tkinfo,"",@"SHT_NOTE"
	.sectionflags	@"SHF_NOTE_NV_TKINFO"
	.tkinfo
        /*0018*/ 	.word	0x00000002
        /*0030*/ 	.string	""
        /*0030*/ 	.string	"ptxas"
        /*0030*/ 	.string	"Cuda compilation tools, release 13.0, V13.0.88"
        /*0030*/ 	.string	"Build cuda_13.0.r13.0/compiler.36424714_0"
        /*0030*/ 	.string	"-arch sm_100 -m 64 "



//--------------------- .note.nv.cuinfo           --------------------------
	.section	.note.nv.cuinfo,"",@"SHT_NOTE"
	.sectionflags	@"SHF_NOTE_NV_CUINFO"
        /*0018*/ 	.short	0x0002
        /*001a*/ 	.short	0x0064
        /*001c*/ 	.short	0x0082
	.zero		2


//--------------------- .nv.info                  --------------------------
	.section	.nv.info,"",@"SHT_CUDA_INFO"
	.align	4


	//----- nvinfo : EIATTR_REGCOUNT
	.align		4
        /*0000*/ 	.byte	0x04, 0x2f
        /*0002*/ 	.short	(.L_1 - .L_0)
	.align		4
.L_0:
        /*0004*/ 	.word	index@(_Z15spmv_csr_kernelPKiS0_PKfS2_Pfi)
        /*0008*/ 	.word	0x00000020


	//----- nvinfo : EIATTR_FRAME_SIZE
	.align		4
.L_1:
        /*000c*/ 	.byte	0x04, 0x11
        /*000e*/ 	.short	(.L_3 - .L_2)
	.align		4
.L_2:
        /*0010*/ 	.word	index@(_Z15spmv_csr_kernelPKiS0_PKfS2_Pfi)
        /*0014*/ 	.word	0x00000000


	//----- nvinfo : EIATTR_MIN_STACK_SIZE
	.align		4
.L_3:
        /*0018*/ 	.byte	0x04, 0x12
        /*001a*/ 	.short	(.L_5 - .L_4)
	.align		4
.L_4:
        /*001c*/ 	.word	index@(_Z15spmv_csr_kernelPKiS0_PKfS2_Pfi)
        /*0020*/ 	.word	0x00000000
.L_5:


//--------------------- .nv.compat                --------------------------
	.section	.nv.compat,"",@"SHT_CUDA_COMPAT_INFO"
	.align	4
        /*0000*/ 	.byte	0x02, 0x09, 0x00, 0x00, 0x02, 0x02, 0x01, 0x00, 0x02, 0x05, 0x05, 0x00, 0x03, 0x07, 0x01, 0x01
        /*0010*/ 	.byte	0x02, 0x03, 0x00, 0x00, 0x02, 0x06, 0x01, 0x00, 0x04, 0x0b, 0x08, 0x00, 0x09, 0x00, 0x00, 0x00
        /*0020*/ 	.byte	0x00, 0x00, 0x00, 0x00


//--------------------- .nv.info._Z15spmv_csr_kernelPKiS0_PKfS2_Pfi --------------------------
	.section	.nv.info._Z15spmv_csr_kernelPKiS0_PKfS2_Pfi,"",@"SHT_CUDA_INFO"
	.sectionflags	@""
	.align	4


	//----- nvinfo : EIATTR_CUDA_API_VERSION
	.align		4
        /*0000*/ 	.byte	0x04, 0x37
        /*0002*/ 	.short	(.L_7 - .L_6)
.L_6:
        /*0004*/ 	.word	0x00000082


	//----- nvinfo : EIATTR_KPARAM_INFO
	.align		4
.L_7:
        /*0008*/ 	.byte	0x04, 0x17
        /*000a*/ 	.short	(.L_9 - .L_8)
.L_8:
        /*000c*/ 	.word	0x00000000
        /*0010*/ 	.short	0x0005
        /*0012*/ 	.short	0x0028
        /*0014*/ 	.byte	0x00, 0xf0, 0x11, 0x00


	//----- nvinfo : EIATTR_KPARAM_INFO
	.align		4
.L_9:
        /*0018*/ 	.byte	0x04, 0x17
        /*001a*/ 	.short	(.L_11 - .L_10)
.L_10:
        /*001c*/ 	.word	0x00000000
        /*0020*/ 	.short	0x0004
        /*0022*/ 	.short	0x0020
        /*0024*/ 	.byte	0x00, 0xf5, 0x21, 0x00


	//----- nvinfo : EIATTR_KPARAM_INFO
	.align		4
.L_11:
        /*0028*/ 	.byte	0x04, 0x17
        /*002a*/ 	.short	(.L_13 - .L_12)
.L_12:
        /*002c*/ 	.word	0x00000000
        /*0030*/ 	.short	0x0003
        /*0032*/ 	.short	0x0018
        /*0034*/ 	.byte	0x00, 0xf5, 0x21, 0x00


	//----- nvinfo : EIATTR_KPARAM_INFO
	.align		4
.L_13:
        /*0038*/ 	.byte	0x04, 0x17
        /*003a*/ 	.short	(.L_15 - .L_14)
.L_14:
        /*003c*/ 	.word	0x00000000
        /*0040*/ 	.short	0x0002
        /*0042*/ 	.short	0x0010
        /*0044*/ 	.byte	0x00, 0xf5, 0x21, 0x00


	//----- nvinfo : EIATTR_KPARAM_INFO
	.align		4
.L_15:
        /*0048*/ 	.byte	0x04, 0x17
        /*004a*/ 	.short	(.L_17 - .L_16)
.L_16:
        /*004c*/ 	.word	0x00000000
        /*0050*/ 	.short	0x0001
        /*0052*/ 	.short	0x0008
        /*0054*/ 	.byte	0x00, 0xf5, 0x21, 0x00


	//----- nvinfo : EIATTR_KPARAM_INFO
	.align		4
.L_17:
        /*0058*/ 	.byte	0x04, 0x17
        /*005a*/ 	.short	(.L_19 - .L_18)
.L_18:
        /*005c*/ 	.word	0x00000000
        /*0060*/ 	.short	0x0000
        /*0062*/ 	.short	0x0000
        /*0064*/ 	.byte	0x00, 0xf5, 0x21, 0x00


	//----- nvinfo : EIATTR_SPARSE_MMA_MASK
	.align		4
.L_19:
        /*0068*/ 	.byte	0x03, 0x50
        /*006a*/ 	.short	0x0000


	//----- nvinfo : EIATTR_MAXREG_COUNT
	.align		4
        /*006c*/ 	.byte	0x03, 0x1b
        /*006e*/ 	.short	0x00ff


	//----- nvinfo : EIATTR_MERCURY_ISA_VERSION
	.align		4
        /*0070*/ 	.byte	0x03, 0x5f
        /*0072*/ 	.short	0x0101


	//----- nvinfo : EIATTR_VRC_CTA_INIT_COUNT
	.align		4
        /*0074*/ 	.byte	0x02, 0x4a
	.zero		1
	.zero		1


	//----- nvinfo : EIATTR_EXIT_INSTR_OFFSETS
	.align		4
        /*0078*/ 	.byte	0x04, 0x1c
        /*007a*/ 	.short	(.L_21 - .L_20)


	//   ....[0]....
.L_20:
        /*007c*/ 	.word	0x00000070


	//   ....[1]....
        /*0080*/ 	.word	0x00000e50


	//----- nvinfo : EIATTR_CRS_STACK_SIZE
	.align		4
.L_21:
        /*0084*/ 	.byte	0x04, 0x1e
        /*0086*/ 	.short	(.L_23 - .L_22)
.L_22:
        /*0088*/ 	.word	0x00000000


	//----- nvinfo : EIATTR_CBANK_PARAM_SIZE
	.align		4
.L_23:
        /*008c*/ 	.byte	0x03, 0x19
        /*008e*/ 	.short	0x002c


	//----- nvinfo : EIATTR_PARAM_CBANK
	.align		4
        /*0090*/ 	.byte	0x04, 0x0a
        /*0092*/ 	.short	(.L_25 - .L_24)
	.align		4
.L_24:
        /*0094*/ 	.word	index@(.nv.constant0._Z15spmv_csr_kernelPKiS0_PKfS2_Pfi)
        /*0098*/ 	.short	0x0380
        /*009a*/ 	.short	0x002c


	//----- nvinfo : EIATTR_SW_WAR
	.align		4
.L_25:
        /*009c*/ 	.byte	0x04, 0x36
        /*009e*/ 	.short	(.L_27 - .L_26)
.L_26:
        /*00a0*/ 	.word	0x00000008
.L_27:


//--------------------- .nv.callgraph             --------------------------
	.section	.nv.callgraph,"",@"SHT_CUDA_CALLGRAPH"
	.align	4
	.sectionentsize	8
	.align		4
        /*0000*/ 	.word	0x00000000
	.align		4
        /*0004*/ 	.word	0xffffffff
	.align		4
        /*0008*/ 	.word	0x00000000
	.align		4
        /*000c*/ 	.word	0xfffffffe
	.align		4
        /*0010*/ 	.word	0x00000000
	.align		4
        /*0014*/ 	.word	0xfffffffd
	.align		4
        /*0018*/ 	.word	0x00000000
	.align		4
        /*001c*/ 	.word	0xfffffffc


//--------------------- .text._Z15spmv_csr_kernelPKiS0_PKfS2_Pfi --------------------------
	.section	.text._Z15spmv_csr_kernelPKiS0_PKfS2_Pfi,"ax",@progbits
	.align	128
        .global         _Z15spmv_csr_kernelPKiS0_PKfS2_Pfi
        .type           _Z15spmv_csr_kernelPKiS0_PKfS2_Pfi,@function
        .size           _Z15spmv_csr_kernelPKiS0_PKfS2_Pfi,(.L_x_11 - _Z15spmv_csr_kernelPKiS0_PKfS2_Pfi)
        .other          _Z15spmv_csr_kernelPKiS0_PKfS2_Pfi,@"STO_CUDA_ENTRY STV_DEFAULT"
_Z15spmv_csr_kernelPKiS0_PKfS2_Pfi:
.text._Z15spmv_csr_kernelPKiS0_PKfS2_Pfi:
[----:B------:R-:W-:Y:S01]  /*0000*/  LDC R1, c[0x0][0x37c] ;  /* 0x0000df00ff017b82 */ /* 0x000fe20000000800 */
[----:B------:R-:W0:Y:S07]  /*0010*/  S2R R3, SR_TID.X ;  /* 0x0000000000037919 */ /* 0x000e2e0000002100 */
[----:B------:R-:W0:Y:S01]  /*0020*/  S2UR UR4, SR_CTAID.X ;  /* 0x00000000000479c3 */ /* 0x000e220000002500 */
[----:B------:R-:W1:Y:S07]  /*0030*/  LDCU UR5, c[0x0][0x3a8] ;  /* 0x00007500ff0577ac */ /* 0x000e6e0008000800 */
[----:B------:R-:W0:Y:S02]  /*0040*/  LDC R0, c[0x0][0x360] ;  /* 0x0000d800ff007b82 */ /* 0x000e240000000800 */
[----:B0-----:R-:W-:-:S05]  /*0050*/  IMAD R0, R0, UR4, R3 ;  /* 0x0000000400007c24 */ /* 0x001fca000f8e0203 */
[----:B-1----:R-:W-:-:S13]  /*0060*/  ISETP.GE.AND P0, PT, R0, UR5, PT ;  /* 0x0000000500007c0c */ /* 0x002fda000bf06270 */
[----:B------:R-:W-:Y:S05]  /*0070*/  @P0 EXIT ;  /* 0x000000000000094d */ /* 0x000fea0003800000 */
[----:B------:R-:W0:Y:S01]  /*0080*/  LDC.64 R2, c[0x0][0x380] ;  /* 0x0000e000ff027b82 */ /* 0x000e220000000a00 */
[----:B------:R-:W1:Y:S01]  /*0090*/  LDCU.64 UR4, c[0x0][0x358] ;  /* 0x00006b00ff0477ac */ /* 0x000e620008000a00 */
[----:B0-----:R-:W-:-:S05]  /*00a0*/  IMAD.WIDE R2, R0, 0x4, R2 ;  /* 0x0000000400027825 */ /* 0x001fca00078e0202 */
[----:B-1----:R-:W2:Y:S04]  /*00b0*/  LDG.E R4, desc[UR4][R2.64] ;  /* 0x0000000402047981 */ /* 0x002ea8000c1e1900 */
[----:B------:R-:W2:Y:S01]  /*00c0*/  LDG.E R8, desc[UR4][R2.64+0x4] ;  /* 0x0000040402087981 */ /* 0x000ea2000c1e1900 */
[----:B------:R-:W-:Y:S01]  /*00d0*/  BSSY.RECONVERGENT B0, `(.L_x_0) ;  /* 0x00000d4000007945 */ /* 0x000fe20003800200 */
[----:B------:R-:W-:Y:S01]  /*00e0*/  HFMA2 R6, -RZ, RZ, 0, 0 ;  /* 0x00000000ff067431 */ /* 0x000fe200000001ff */
[----:B--2---:R-:W-:-:S13]  /*00f0*/  ISETP.GE.AND P0, PT, R4, R8, PT ;  /* 0x000000080400720c */ /* 0x004fda0003f06270 */
[----:B------:R-:W-:Y:S05]  /*0100*/  @P0 BRA `(.L_x_1) ;  /* 0x0000000c00400947 */ /* 0x000fea0003800000 */
[----:B------:R-:W-:Y:S01]  /*0110*/  MOV R3, R4 ;  /* 0x0000000400037202 */ /* 0x000fe20000000f00 */
[----:B------:R-:W-:Y:S01]  /*0120*/  BSSY.RECONVERGENT B1, `(.L_x_2) ;  /* 0x0000068000017945 */ /* 0x000fe20003800200 */
[----:B------:R-:W-:Y:S02]  /*0130*/  MOV R6, RZ ;  /* 0x000000ff00067202 */ /* 0x000fe40000000f00 */
[CC--:B------:R-:W-:Y:S02]  /*0140*/  IADD3 R4, PT, PT, R8.reuse, -R3.reuse, RZ ;  /* 0x8000000308047210 */ /* 0x0c0fe40007ffe0ff */
[----:B------:R-:W-:Y:S02]  /*0150*/  IADD3 R8, PT, PT, -R8, R3, RZ ;  /* 0x0000000308087210 */ /* 0x000fe40007ffe1ff */
[----:B------:R-:W-:Y:S02]  /*0160*/  LOP3.LUT R5, R4, 0xf, RZ, 0xc0, !PT ;  /* 0x0000000f04057812 */ /* 0x000fe400078ec0ff */
[----:B------:R-:W-:-:S02]  /*0170*/  ISETP.GT.U32.AND P1, PT, R8, -0x10, PT ;  /* 0xfffffff00800780c */ /* 0x000fc40003f24070 */
[----:B------:R-:W-:-:S11]  /*0180*/  ISETP.NE.AND P0, PT, R5, RZ, PT ;  /* 0x000000ff0500720c */ /* 0x000fd60003f05270 */
[----:B------:R-:W-:Y:S05]  /*0190*/  @P1 BRA `(.L_x_3) ;  /* 0x0000000400801947 */ /* 0x000fea0003800000 */
[----:B------:R-:W0:Y:S01]  /*01a0*/  LDC.64 R12, c[0x0][0x390] ;  /* 0x0000e400ff0c7b82 */ /* 0x000e220000000a00 */
[----:B------:R-:W-:Y:S02]  /*01b0*/  LOP3.LUT R2, R4, 0xfffffff0, RZ, 0xc0, !PT ;  /* 0xfffffff004027812 */ /* 0x000fe400078ec0ff */
[----:B------:R-:W-:Y:S02]  /*01c0*/  MOV R6, RZ ;  /* 0x000000ff00067202 */ /* 0x000fe40000000f00 */
[----:B------:R-:W-:-:S03]  /*01d0*/  IADD3 R2, PT, PT, -R2, RZ, RZ ;  /* 0x000000ff02027210 */ /* 0x000fc60007ffe1ff */
[----:B------:R-:W1:Y:S01]  /*01e0*/  LDC.64 R14, c[0x0][0x388] ;  /* 0x0000e200ff0e7b82 */ /* 0x000e620000000a00 */
[----:B0-----:R-:W-:-:S04]  /*01f0*/  IADD3 R12, P1, PT, R12, 0x20, RZ ;  /* 0x000000200c0c7810 */ /* 0x001fc80007f3e0ff */
[----:B------:R-:W-:Y:S02]  /*0200*/  IADD3.X R13, PT, PT, RZ, R13, RZ, P1, !PT ;  /* 0x0000000dff0d7210 */ /* 0x000fe40000ffe4ff */
[----:B-1----:R-:W-:-:S04]  /*0210*/  IADD3 R14, P2, PT, R14, 0x20, RZ ;  /* 0x000000200e0e7810 */ /* 0x002fc80007f5e0ff */
[----:B------:R-:W-:-:S09]  /*0220*/  IADD3.X R15, PT, PT, RZ, R15, RZ, P2, !PT ;  /* 0x0000000fff0f7210 */ /* 0x000fd200017fe4ff */
.L_x_4:
[C---:B------:R-:W-:Y:S01]  /*0230*/  IMAD.WIDE R20, R3.reuse, 0x4, R14 ;  /* 0x0000000403147825 */ /* 0x040fe200078e020e */
[----:B------:R-:W0:Y:S04]  /*0240*/  LDC.64 R16, c[0x0][0x398] ;  /* 0x0000e600ff107b82 */ /* 0x000e280000000a00 */
[----:B------:R-:W0:Y:S04]  /*0250*/  LDG.E R11, desc[UR4][R20.64+-0x20] ;  /* 0xffffe004140b7981 */ /* 0x000e28000c1e1900 */
[----:B------:R-:W2:Y:S04]  /*0260*/  LDG.E R23, desc[UR4][R20.64+-0x1c] ;  /* 0xffffe40414177981 */ /* 0x000ea8000c1e1900 */
[----:B------:R-:W3:Y:S01]  /*0270*/  LDG.E R9, desc[UR4][R20.64+-0x18] ;  /* 0xffffe80414097981 */ /* 0x000ee2000c1e1900 */
[----:B------:R-:W-:-:S03]  /*0280*/  IMAD.WIDE R26, R3, 0x4, R12 ;  /* 0x00000004031a7825 */ /* 0x000fc600078e020c */
[----:B------:R-:W4:Y:S04]  /*0290*/  LDG.E R25, desc[UR4][R20.64+-0x14] ;  /* 0xffffec0414197981 */ /* 0x000f28000c1e1900 */
[----:B------:R-:W5:Y:S04]  /*02a0*/  LDG.E R19, desc[UR4][R26.64+-0x20] ;  /* 0xffffe0041a137981 */ /* 0x000f68000c1e1900 */
[----:B------:R-:W5:Y:S04]  /*02b0*/  LDG.E R18, desc[UR4][R26.64+-0x1c] ;  /* 0xffffe4041a127981 */ /* 0x000f68000c1e1900 */
[----:B------:R-:W5:Y:S01]  /*02c0*/  LDG.E R29, desc[UR4][R20.64+-0x10] ;  /* 0xfffff004141d7981 */ /* 0x000f62000c1e1900 */
[----:B0-----:R-:W-:-:S06]  /*02d0*/  IMAD.WIDE R10, R11, 0x4, R16 ;  /* 0x000000040b0a7825 */ /* 0x001fcc00078e0210 */
[----:B------:R-:W5:Y:S01]  /*02e0*/  LDG.E R10, desc[UR4][R10.64] ;  /* 0x000000040a0a7981 */ /* 0x000f62000c1e1900 */
[----:B--2---:R-:W-:-:S05]  /*02f0*/  IMAD.WIDE R22, R23, 0x4, R16 ;  /* 0x0000000417167825 */ /* 0x004fca00078e0210 */
[----:B------:R-:W2:Y:S01]  /*0300*/  LDG.E R7, desc[UR4][R22.64] ;  /* 0x0000000416077981 */ /* 0x000ea2000c1e1900 */
[----:B---3--:R-:W-:-:S03]  /*0310*/  IMAD.WIDE R8, R9, 0x4, R16 ;  /* 0x0000000409087825 */ /* 0x008fc600078e0210 */
[----:B------:R-:W3:Y:S01]  /*0320*/  LDG.E R11, desc[UR4][R26.64+-0x18] ;  /* 0xffffe8041a0b7981 */ /* 0x000ee2000c1e1900 */
[----:B----4-:R-:W-:-:S03]  /*0330*/  IMAD.WIDE R24, R25, 0x4, R16 ;  /* 0x0000000419187825 */ /* 0x010fc600078e0210 */
[----:B------:R-:W3:Y:S04]  /*0340*/  LDG.E R8, desc[UR4][R8.64] ;  /* 0x0000000408087981 */ /* 0x000ee8000c1e1900 */
[----:B------:R-:W4:Y:S04]  /*0350*/  LDG.E R23, desc[UR4][R20.64+-0xc] ;  /* 0xfffff40414177981 */ /* 0x000f28000c1e1900 */
[----:B------:R-:W4:Y:S01]  /*0360*/  LDG.E R9, desc[UR4][R20.64+-0x8] ;  /* 0xfffff80414097981 */ /* 0x000f22000c1e1900 */
[----:B-----5:R-:W-:-:S03]  /*0370*/  FFMA R28, R19, R10, R6 ;  /* 0x0000000a131c7223 */ /* 0x020fc60000000006 */
[----:B------:R-:W5:Y:S04]  /*0380*/  LDG.E R6, desc[UR4][R24.64] ;  /* 0x0000000418067981 */ /* 0x000f68000c1e1900 */
[----:B------:R-:W5:Y:S01]  /*0390*/  LDG.E R19, desc[UR4][R26.64+-0x14] ;  /* 0xffffec041a137981 */ /* 0x000f62000c1e1900 */
[----:B--2---:R-:W-:Y:S01]  /*03a0*/  FFMA R22, R18, R7, R28 ;  /* 0x0000000712167223 */ /* 0x004fe2000000001c */
[----:B------:R-:W-:Y:S02]  /*03b0*/  IMAD.WIDE R28, R29, 0x4, R16 ;  /* 0x000000041d1c7825 */ /* 0x000fe400078e0210 */
[----:B------:R-:W2:Y:S04]  /*03c0*/  LDG.E R10, desc[UR4][R20.64+-0x4] ;  /* 0xfffffc04140a7981 */ /* 0x000ea8000c1e1900 */
[----:B------:R-:W2:Y:S04]  /*03d0*/  LDG.E R29, desc[UR4][R28.64] ;  /* 0x000000041c1d7981 */ /* 0x000ea8000c1e1900 */
[----:B------:R-:W2:Y:S04]  /*03e0*/  LDG.E R18, desc[UR4][R26.64+-0x10] ;  /* 0xfffff0041a127981 */ /* 0x000ea8000c1e1900 */
[----:B------:R-:W2:Y:S01]  /*03f0*/  LDG.E R7, desc[UR4][R20.64] ;  /* 0x0000000414077981 */ /* 0x000ea2000c1e1900 */
[----:B---3--:R-:W-:Y:S01]  /*0400*/  FFMA R8, R11, R8, R22 ;  /* 0x000000080b087223 */ /* 0x008fe20000000016 */
[----:B----4-:R-:W-:-:S02]  /*0410*/  IMAD.WIDE R22, R23, 0x4, R16 ;  /* 0x0000000417167825 */ /* 0x010fc400078e0210 */
[----:B------:R-:W3:Y:S04]  /*0420*/  LDG.E R11, desc[UR4][R20.64+0x4] ;  /* 0x00000404140b7981 */ /* 0x000ee8000c1e1900 */
[----:B------:R-:W4:Y:S04]  /*0430*/  LDG.E R23, desc[UR4][R22.64] ;  /* 0x0000000416177981 */ /* 0x000f28000c1e1900 */
[----:B------:R-:W4:Y:S04]  /*0440*/  LDG.E R25, desc[UR4][R26.64+-0xc] ;  /* 0xfffff4041a197981 */ /* 0x000f28000c1e1900 */
[----:B------:R-:W4:Y:S04]  /*0450*/  LDG.E R28, desc[UR4][R26.64+-0x8] ;  /* 0xfffff8041a1c7981 */ /* 0x000f28000c1e1900 */
[----:B------:R-:W4:Y:S04]  /*0460*/  LDG.E R22, desc[UR4][R20.64+0x8] ;  /* 0x0000080414167981 */ /* 0x000f28000c1e1900 */
[----:B------:R-:W4:Y:S01]  /*0470*/  LDG.E R24, desc[UR4][R26.64+0x4] ;  /* 0x000004041a187981 */ /* 0x000f22000c1e1900 */
[----:B-----5:R-:W-:Y:S01]  /*0480*/  FFMA R6, R19, R6, R8 ;  /* 0x0000000613067223 */ /* 0x020fe20000000008 */
[----:B------:R-:W-:-:S05]  /*0490*/  IMAD.WIDE R8, R9, 0x4, R16 ;  /* 0x0000000409087825 */ /* 0x000fca00078e0210 */
[----:B------:R0:W5:Y:S01]  /*04a0*/  LDG.E R19, desc[UR4][R8.64] ;  /* 0x0000000408137981 */ /* 0x000162000c1e1900 */
[----:B--2---:R-:W-:-:S03]  /*04b0*/  FFMA R18, R18, R29, R6 ;  /* 0x0000001d12127223 */ /* 0x004fc60000000006 */
[----:B------:R-:W2:Y:S01]  /*04c0*/  LDG.E R29, desc[UR4][R20.64+0x1c] ;  /* 0x00001c04141d7981 */ /* 0x000ea2000c1e1900 */
[----:B0-----:R-:W-:-:S04]  /*04d0*/  IMAD.WIDE R8, R10, 0x4, R16 ;  /* 0x000000040a087825 */ /* 0x001fc800078e0210 */
[--C-:B------:R-:W-:Y:S02]  /*04e0*/  IMAD.WIDE R6, R7, 0x4, R16.reuse ;  /* 0x0000000407067825 */ /* 0x100fe400078e0210 */
[----:B------:R-:W2:Y:S02]  /*04f0*/  LDG.E R8, desc[UR4][R8.64] ;  /* 0x0000000408087981 */ /* 0x000ea4000c1e1900 */
[----:B---3--:R-:W-:Y:S02]  /*0500*/  IMAD.WIDE R10, R11, 0x4, R16 ;  /* 0x000000040b0a7825 */ /* 0x008fe400078e0210 */
[----:B------:R-:W3:Y:S02]  /*0510*/  LDG.E R6, desc[UR4][R6.64] ;  /* 0x0000000406067981 */ /* 0x000ee4000c1e1900 */
[----:B----4-:R-:W-:Y:S02]  /*0520*/  FFMA R23, R25, R23, R18 ;  /* 0x0000001719177223 */ /* 0x010fe40000000012 */
[----:B------:R-:W4:Y:S04]  /*0530*/  LDG.E R10, desc[UR4][R10.64] ;  /* 0x000000040a0a7981 */ /* 0x000f28000c1e1900 */
[----:B------:R-:W2:Y:S04]  /*0540*/  LDG.E R9, desc[UR4][R26.64+-0x4] ;  /* 0xfffffc041a097981 */ /* 0x000ea8000c1e1900 */
[----:B------:R-:W3:Y:S04]  /*0550*/  LDG.E R7, desc[UR4][R26.64] ;  /* 0x000000041a077981 */ /* 0x000ee8000c1e1900 */
[----:B------:R-:W4:Y:S04]  /*0560*/  LDG.E R18, desc[UR4][R20.64+0xc] ;  /* 0x00000c0414127981 */ /* 0x000f28000c1e1900 */
[----:B------:R-:W4:Y:S04]  /*0570*/  LDG.E R25, desc[UR4][R20.64+0x14] ;  /* 0x0000140414197981 */ /* 0x000f28000c1e1900 */
[----:B------:R-:W4:Y:S01]  /*0580*/  LDG.E R11, desc[UR4][R26.64+0x18] ;  /* 0x000018041a0b7981 */ /* 0x000f22000c1e1900 */
[----:B-----5:R-:W-:-:S03]  /*0590*/  FFMA R28, R28, R19, R23 ;  /* 0x000000131c1c7223 */ /* 0x020fc60000000017 */
[----:B------:R-:W5:Y:S04]  /*05a0*/  LDG.E R23, desc[UR4][R20.64+0x10] ;  /* 0x0000100414177981 */ /* 0x000f68000c1e1900 */
[----:B------:R0:W5:Y:S02]  /*05b0*/  LDG.E R19, desc[UR4][R20.64+0x18] ;  /* 0x0000180414137981 */ /* 0x000164000c1e1900 */
[----:B0-----:R-:W-:-:S04]  /*05c0*/  IMAD.WIDE R20, R22, 0x4, R16 ;  /* 0x0000000416147825 */ /* 0x001fc800078e0210 */
[----:B--2---:R-:W-:Y:S02]  /*05d0*/  FFMA R8, R9, R8, R28 ;  /* 0x0000000809087223 */ /* 0x004fe4000000001c */
[----:B------:R-:W2:Y:S02]  /*05e0*/  LDG.E R9, desc[UR4][R26.64+0x10] ;  /* 0x000010041a097981 */ /* 0x000ea4000c1e1900 */
[----:B---3--:R-:W-:Y:S02]  /*05f0*/  FFMA R7, R7, R6, R8 ;  /* 0x0000000607077223 */ /* 0x008fe40000000008 */
[----:B------:R-:W3:Y:S02]  /*0600*/  LDG.E R8, desc[UR4][R26.64+0xc] ;  /* 0x00000c041a087981 */ /* 0x000ee4000c1e1900 */
[----:B----4-:R-:W-:Y:S02]  /*0610*/  FFMA R6, R24, R10, R7 ;  /* 0x0000000a18067223 */ /* 0x010fe40000000007 */
[----:B------:R-:W4:Y:S04]  /*0620*/  LDG.E R7, desc[UR4][R26.64+0x8] ;  /* 0x000008041a077981 */ /* 0x000f28000c1e1900 */
[----:B------:R-:W2:Y:S04]  /*0630*/  LDG.E R10, desc[UR4][R26.64+0x14] ;  /* 0x000014041a0a7981 */ /* 0x000ea8000c1e1900 */
[----:B------:R-:W2:Y:S01]  /*0640*/  LDG.E R26, desc[UR4][R26.64+0x1c] ;  /* 0x00001c041a1a7981 */ /* 0x000ea2000c1e1900 */
[----:B------:R-:W-:-:S06]  /*0650*/  IMAD.WIDE R24, R25, 0x4, R16 ;  /* 0x0000000419187825 */ /* 0x000fcc00078e0210 */
[----:B------:R-:W2:Y:S04]  /*0660*/  LDG.E R25, desc[UR4][R24.64] ;  /* 0x0000000418197981 */ /* 0x000ea8000c1e1900 */
[----:B------:R0:W4:Y:S02]  /*0670*/  LDG.E R27, desc[UR4][R20.64] ;  /* 0x00000004141b7981 */ /* 0x000124000c1e1900 */
[----:B0-----:R-:W-:-:S06]  /*0680*/  IMAD.WIDE R20, R18, 0x4, R16 ;  /* 0x0000000412147825 */ /* 0x001fcc00078e0210 */
[----:B------:R-:W3:Y:S01]  /*0690*/  LDG.E R21, desc[UR4][R20.64] ;  /* 0x0000000414157981 */ /* 0x000ee2000c1e1900 */
[----:B-----5:R-:W-:-:S04]  /*06a0*/  IMAD.WIDE R22, R23, 0x4, R16 ;  /* 0x0000000417167825 */ /* 0x020fc800078e0210 */
[--C-:B------:R-:W-:Y:S02]  /*06b0*/  IMAD.WIDE R18, R19, 0x4, R16.reuse ;  /* 0x0000000413127825 */ /* 0x100fe400078e0210 */
[----:B------:R-:W2:Y:S02]  /*06c0*/  LDG.E R22, desc[UR4][R22.64] ;  /* 0x0000000416167981 */ /* 0x000ea4000c1e1900 */
[----:B------:R-:W-:Y:S02]  /*06d0*/  IMAD.WIDE R16, R29, 0x4, R16 ;  /* 0x000000041d107825 */ /* 0x000fe400078e0210 */
[----:B------:R-:W5:Y:S04]  /*06e0*/  LDG.E R18, desc[UR4][R18.64] ;  /* 0x0000000412127981 */ /* 0x000f68000c1e1900 */
[----:B------:R-:W5:Y:S01]  /*06f0*/  LDG.E R16, desc[UR4][R16.64] ;  /* 0x0000000410107981 */ /* 0x000f62000c1e1900 */
[----:B------:R-:W-:-:S04]  /*0700*/  IADD3 R2, PT, PT, R2, 0x10, RZ ;  /* 0x0000001002027810 */ /* 0x000fc80007ffe0ff */
[----:B------:R-:W-:Y:S02]  /*0710*/  ISETP.NE.AND P1, PT, R2, RZ, PT ;  /* 0x000000ff0200720c */ /* 0x000fe40003f25270 */
[----:B------:R-:W-:Y:S01]  /*0720*/  IADD3 R3, PT, PT, R3, 0x10, RZ ;  /* 0x0000001003037810 */ /* 0x000fe20007ffe0ff */
[----:B----4-:R-:W-:-:S04]  /*0730*/  FFMA R7, R7, R27, R6 ;  /* 0x0000001b07077223 */ /* 0x010fc80000000006 */
[----:B---3--:R-:W-:-:S04]  /*0740*/  FFMA R8, R8, R21, R7 ;  /* 0x0000001508087223 */ /* 0x008fc80000000007 */
[----:B--2---:R-:W-:-:S04]  /*0750*/  FFMA R9, R9, R22, R8 ;  /* 0x0000001609097223 */ /* 0x004fc80000000008 */
[----:B------:R-:W-:-:S04]  /*0760*/  FFMA R10, R10, R25, R9 ;  /* 0x000000190a0a7223 */ /* 0x000fc80000000009 */
[----:B-----5:R-:W-:-:S04]  /*0770*/  FFMA R11, R11, R18, R10 ;  /* 0x000000120b0b7223 */ /* 0x020fc8000000000a */
[----:B------:R-:W-:Y:S01]  /*0780*/  FFMA R6, R26, R16, R11 ;  /* 0x000000101a067223 */ /* 0x000fe2000000000b */
[----:B------:R-:W-:Y:S06]  /*0790*/  @P1 BRA `(.L_x_4) ;  /* 0xfffffff800a41947 */ /* 0x000fec000383ffff */
.L_x_3:
[----:B------:R-:W-:Y:S05]  /*07a0*/  BSYNC.RECONVERGENT B1 ;  /* 0x0000000000017941 */ /* 0x000fea0003800200 */
.L_x_2:
[----:B------:R-:W-:Y:S05]  /*07b0*/  @!P0 BRA `(.L_x_1) ;  /* 0x0000000400948947 */ /* 0x000fea0003800000 */
[----:B------:R-:W-:Y:S01]  /*07c0*/  ISETP.GE.U32.AND P0, PT, R5, 0x8, PT ;  /* 0x000000080500780c */ /* 0x000fe20003f06070 */
[----:B------:R-:W-:Y:S01]  /*07d0*/  BSSY.RECONVERGENT B1, `(.L_x_5) ;  /* 0x0000032000017945 */ /* 0x000fe20003800200 */
[----:B------:R-:W-:-:S04]  /*07e0*/  LOP3.LUT R24, R4, 0x7, RZ, 0xc0, !PT ;  /* 0x0000000704187812 */ /* 0x000fc800078ec0ff */
[----:B------:R-:W-:-:S07]  /*07f0*/  ISETP.NE.AND P1, PT, R24, RZ, PT ;  /* 0x000000ff1800720c */ /* 0x000fce0003f25270 */
[----:B------:R-:W-:Y:S06]  /*0800*/  @!P0 BRA `(.L_x_6) ;  /* 0x0000000000b88947 */ /* 0x000fec0003800000 */
[----:B------:R-:W0:Y:S08]  /*0810*/  LDC.64 R20, c[0x0][0x388] ;  /* 0x0000e200ff147b82 */ /* 0x000e300000000a00 */
[----:B------:R-:W1:Y:S08]  /*0820*/  LDC.64 R10, c[0x0][0x398] ;  /* 0x0000e600ff0a7b82 */ /* 0x000e700000000a00 */
[----:B------:R-:W2:Y:S01]  /*0830*/  LDC.64 R8, c[0x0][0x390] ;  /* 0x0000e400ff087b82 */ /* 0x000ea20000000a00 */
[----:B0-----:R-:W-:-:S05]  /*0840*/  IMAD.WIDE R20, R3, 0x4, R20 ;  /* 0x0000000403147825 */ /* 0x001fca00078e0214 */
[----:B------:R-:W1:Y:S04]  /*0850*/  LDG.E R29, desc[UR4][R20.64] ;  /* 0x00000004141d7981 */ /* 0x000e68000c1e1900 */
[----:B------:R-:W3:Y:S04]  /*0860*/  LDG.E R27, desc[UR4][R20.64+0x4] ;  /* 0x00000404141b7981 */ /* 0x000ee8000c1e1900 */
[----:B------:R-:W4:Y:S04]  /*0870*/  LDG.E R25, desc[UR4][R20.64+0x8] ;  /* 0x0000080414197981 */ /* 0x000f28000c1e1900 */
[----:B------:R-:W5:Y:S04]  /*0880*/  LDG.E R13, desc[UR4][R20.64+0xc] ;  /* 0x00000c04140d7981 */ /* 0x000f68000c1e1900 */
[----:B------:R-:W5:Y:S04]  /*0890*/  LDG.E R15, desc[UR4][R20.64+0x10] ;  /* 0x00001004140f7981 */ /* 0x000f68000c1e1900 */
[----:B------:R-:W5:Y:S04]  /*08a0*/  LDG.E R17, desc[UR4][R20.64+0x14] ;  /* 0x0000140414117981 */ /* 0x000f68000c1e1900 */
[----:B------:R-:W5:Y:S04]  /*08b0*/  LDG.E R19, desc[UR4][R20.64+0x18] ;  /* 0x0000180414137981 */ /* 0x000f68000c1e1900 */
[----:B------:R4:W5:Y:S01]  /*08c0*/  LDG.E R23, desc[UR4][R20.64+0x1c] ;  /* 0x00001c0414177981 */ /* 0x000962000c1e1900 */
[----:B--2---:R-:W-:-:S05]  /*08d0*/  IMAD.WIDE R8, R3, 0x4, R8 ;  /* 0x0000000403087825 */ /* 0x004fca00078e0208 */
[----:B------:R-:W2:Y:S04]  /*08e0*/  LDG.E R7, desc[UR4][R8.64] ;  /* 0x0000000408077981 */ /* 0x000ea8000c1e1900 */
[----:B------:R-:W2:Y:S01]  /*08f0*/  LDG.E R22, desc[UR4][R8.64+0x8] ;  /* 0x0000080408167981 */ /* 0x000ea2000c1e1900 */
[----:B-1----:R-:W-:-:S04]  /*0900*/  IMAD.WIDE R28, R29, 0x4, R10 ;  /* 0x000000041d1c7825 */ /* 0x002fc800078e020a */
[--C-:B---3--:R-:W-:Y:S01]  /*0910*/  IMAD.WIDE R26, R27, 0x4, R10.reuse ;  /* 0x000000041b1a7825 */ /* 0x108fe200078e020a */
[----:B------:R-:W2:Y:S03]  /*0920*/  LDG.E R5, desc[UR4][R28.64] ;  /* 0x000000041c057981 */ /* 0x000ea6000c1e1900 */
[--C-:B----4-:R-:W-:Y:S01]  /*0930*/  IMAD.WIDE R20, R25, 0x4, R10.reuse ;  /* 0x0000000419147825 */ /* 0x110fe200078e020a */
[----:B------:R-:W3:Y:S04]  /*0940*/  LDG.E R2, desc[UR4][R26.64] ;  /* 0x000000041a027981 */ /* 0x000ee8000c1e1900 */
[----:B------:R-:W3:Y:S01]  /*0950*/  LDG.E R25, desc[UR4][R8.64+0x4] ;  /* 0x0000040408197981 */ /* 0x000ee2000c1e1900 */
[----:B-----5:R-:W-:-:S03]  /*0960*/  IMAD.WIDE R12, R13, 0x4, R10 ;  /* 0x000000040d0c7825 */ /* 0x020fc600078e020a */
[----:B------:R-:W4:Y:S01]  /*0970*/  LDG.E R21, desc[UR4][R20.64] ;  /* 0x0000000414157981 */ /* 0x000f22000c1e1900 */
[----:B------:R-:W-:-:S03]  /*0980*/  IMAD.WIDE R14, R15, 0x4, R10 ;  /* 0x000000040f0e7825 */ /* 0x000fc600078e020a */
[----:B------:R-:W5:Y:S01]  /*0990*/  LDG.E R13, desc[UR4][R12.64] ;  /* 0x000000040c0d7981 */ /* 0x000f62000c1e1900 */
[----:B------:R-:W-:-:S03]  /*09a0*/  IMAD.WIDE R16, R17, 0x4, R10 ;  /* 0x0000000411107825 */ /* 0x000fc600078e020a */
[----:B------:R-:W5:Y:S01]  /*09b0*/  LDG.E R28, desc[UR4][R8.64+0xc] ;  /* 0x00000c04081c7981 */ /* 0x000f62000c1e1900 */
[----:B------:R-:W-:-:S03]  /*09c0*/  IMAD.WIDE R18, R19, 0x4, R10 ;  /* 0x0000000413127825 */ /* 0x000fc600078e020a */
[----:B------:R-:W5:Y:S04]  /*09d0*/  LDG.E R14, desc[UR4][R14.64] ;  /* 0x000000040e0e7981 */ /* 0x000f68000c1e1900 */
[----:B------:R-:W5:Y:S01]  /*09e0*/  LDG.E R29, desc[UR4][R8.64+0x10] ;  /* 0x00001004081d7981 */ /* 0x000f62000c1e1900 */
[----:B------:R-:W-:-:S03]  /*09f0*/  IMAD.WIDE R10, R23, 0x4, R10 ;  /* 0x00000004170a7825 */ /* 0x000fc600078e020a */
[----:B------:R-:W5:Y:S04]  /*0a00*/  LDG.E R17, desc[UR4][R16.64] ;  /* 0x0000000410117981 */ /* 0x000f68000c1e1900 */
[----:B------:R-:W5:Y:S04]  /*0a10*/  LDG.E R26, desc[UR4][R8.64+0x14] ;  /* 0x00001404081a7981 */ /* 0x000f68000c1e1900 */
[----:B------:R-:W5:Y:S04]  /*0a20*/  LDG.E R18, desc[UR4][R18.64] ;  /* 0x0000000412127981 */ /* 0x000f68000c1e1900 */
[----:B------:R-:W5:Y:S04]  /*0a30*/  LDG.E R23, desc[UR4][R8.64+0x18] ;  /* 0x0000180408177981 */ /* 0x000f68000c1e1900 */
[----:B------:R-:W5:Y:S04]  /*0a40*/  LDG.E R12, desc[UR4][R8.64+0x1c] ;  /* 0x00001c04080c7981 */ /* 0x000f68000c1e1900 */
[----:B------:R-:W5:Y:S01]  /*0a50*/  LDG.E R10, desc[UR4][R10.64] ;  /* 0x000000040a0a7981 */ /* 0x000f62000c1e1900 */
[----:B------:R-:W-:Y:S01]  /*0a60*/  IADD3 R3, PT, PT, R3, 0x8, RZ ;  /* 0x0000000803037810 */ /* 0x000fe20007ffe0ff */
[----:B--2---:R-:W-:-:S04]  /*0a70*/  FFMA R6, R7, R5, R6 ;  /* 0x0000000507067223 */ /* 0x004fc80000000006 */
[----:B---3--:R-:W-:-:S04]  /*0a80*/  FFMA R25, R25, R2, R6 ;  /* 0x0000000219197223 */ /* 0x008fc80000000006 */
[----:B----4-:R-:W-:-:S04]  /*0a90*/  FFMA R21, R22, R21, R25 ;  /* 0x0000001516157223 */ /* 0x010fc80000000019 */
[----:B-----5:R-:W-:-:S04]  /*0aa0*/  FFMA R28, R28, R13, R21 ;  /* 0x0000000d1c1c7223 */ /* 0x020fc80000000015 */
[----:B------:R-:W-:-:S04]  /*0ab0*/  FFMA R29, R29, R14, R28 ;  /* 0x0000000e1d1d7223 */ /* 0x000fc8000000001c */
[----:B------:R-:W-:-:S04]  /*0ac0*/  FFMA R26, R26, R17, R29 ;  /* 0x000000111a1a7223 */ /* 0x000fc8000000001d */
[----:B------:R-:W-:-:S04]  /*0ad0*/  FFMA R23, R23, R18, R26 ;  /* 0x0000001217177223 */ /* 0x000fc8000000001a */
[----:B------:R-:W-:-:S07]  /*0ae0*/  FFMA R6, R12, R10, R23 ;  /* 0x0000000a0c067223 */ /* 0x000fce0000000017 */
.L_x_6:
[----:B------:R-:W-:Y:S05]  /*0af0*/  BSYNC.RECONVERGENT B1 ;  /* 0x0000000000017941 */ /* 0x000fea0003800200 */
.L_x_5:
[----:B------:R-:W-:Y:S05]  /*0b00*/  @!P1 BRA `(.L_x_1) ;  /* 0x0000000000c09947 */ /* 0x000fea0003800000 */
[----:B------:R-:W-:Y:S01]  /*0b10*/  ISETP.GE.U32.AND P0, PT, R24, 0x4, PT ;  /* 0x000000041800780c */ /* 0x000fe20003f06070 */
[----:B------:R-:W-:Y:S01]  /*0b20*/  BSSY.RECONVERGENT B1, `(.L_x_7) ;  /* 0x000001e000017945 */ /* 0x000fe20003800200 */
[----:B------:R-:W-:-:S04]  /*0b30*/  LOP3.LUT R4, R4, 0x3, RZ, 0xc0, !PT ;  /* 0x0000000304047812 */ /* 0x000fc800078ec0ff */
[----:B------:R-:W-:-:S07]  /*0b40*/  ISETP.NE.AND P1, PT, R4, RZ, PT ;  /* 0x000000ff0400720c */ /* 0x000fce0003f25270 */
[----:B------:R-:W-:Y:S06]  /*0b50*/  @!P0 BRA `(.L_x_8) ;  /* 0x0000000000688947 */ /* 0x000fec0003800000 */
[----:B------:R-:W0:Y:S08]  /*0b60*/  LDC.64 R8, c[0x0][0x388] ;  /* 0x0000e200ff087b82 */ /* 0x000e300000000a00 */
[----:B------:R-:W1:Y:S01]  /*0b70*/  LDC.64 R10, c[0x0][0x390] ;  /* 0x0000e400ff0a7b82 */ /* 0x000e620000000a00 */
[----:B0-----:R-:W-:-:S07]  /*0b80*/  IMAD.WIDE R12, R3, 0x4, R8 ;  /* 0x00000004030c7825 */ /* 0x001fce00078e0208 */
[----:B------:R-:W0:Y:S01]  /*0b90*/  LDC.64 R8, c[0x0][0x398] ;  /* 0x0000e600ff087b82 */ /* 0x000e220000000a00 */
[----:B------:R-:W0:Y:S04]  /*0ba0*/  LDG.E R15, desc[UR4][R12.64] ;  /* 0x000000040c0f7981 */ /* 0x000e28000c1e1900 */
[----:B------:R-:W2:Y:S04]  /*0bb0*/  LDG.E R17, desc[UR4][R12.64+0x4] ;  /* 0x000004040c117981 */ /* 0x000ea8000c1e1900 */
[----:B------:R-:W3:Y:S04]  /*0bc0*/  LDG.E R19, desc[UR4][R12.64+0x8] ;  /* 0x000008040c137981 */ /* 0x000ee8000c1e1900 */
[----:B------:R-:W4:Y:S01]  /*0bd0*/  LDG.E R7, desc[UR4][R12.64+0xc] ;  /* 0x00000c040c077981 */ /* 0x000f22000c1e1900 */
[----:B-1----:R-:W-:-:S05]  /*0be0*/  IMAD.WIDE R10, R3, 0x4, R10 ;  /* 0x00000004030a7825 */ /* 0x002fca00078e020a */
[----:B------:R-:W5:Y:S04]  /*0bf0*/  LDG.E R5, desc[UR4][R10.64] ;  /* 0x000000040a057981 */ /* 0x000f68000c1e1900 */
[----:B------:R-:W5:Y:S04]  /*0c00*/  LDG.E R2, desc[UR4][R10.64+0x4] ;  /* 0x000004040a027981 */ /* 0x000f68000c1e1900 */
[----:B------:R-:W5:Y:S01]  /*0c10*/  LDG.E R13, desc[UR4][R10.64+0xc] ;  /* 0x00000c040a0d7981 */ /* 0x000f62000c1e1900 */
[----:B0-----:R-:W-:-:S04]  /*0c20*/  IMAD.WIDE R14, R15, 0x4, R8 ;  /* 0x000000040f0e7825 */ /* 0x001fc800078e0208 */
[--C-:B--2---:R-:W-:Y:S02]  /*0c30*/  IMAD.WIDE R16, R17, 0x4, R8.reuse ;  /* 0x0000000411107825 */ /* 0x104fe400078e0208 */
[----:B------:R-:W5:Y:S02]  /*0c40*/  LDG.E R14, desc[UR4][R14.64] ;  /* 0x000000040e0e7981 */ /* 0x000f64000c1e1900 */
[--C-:B---3--:R-:W-:Y:S02]  /*0c50*/  IMAD.WIDE R18, R19, 0x4, R8.reuse ;  /* 0x0000000413127825 */ /* 0x108fe400078e0208 */
[----:B------:R-:W2:Y:S02]  /*0c60*/  LDG.E R16, desc[UR4][R16.64] ;  /* 0x0000000410107981 */ /* 0x000ea4000c1e1900 */
[----:B----4-:R-:W-:Y:S02]  /*0c70*/  IMAD.WIDE R8, R7, 0x4, R8 ;  /* 0x0000000407087825 */ /* 0x010fe400078e0208 */
[----:B------:R-:W3:Y:S04]  /*0c80*/  LDG.E R18, desc[UR4][R18.64] ;  /* 0x0000000412127981 */ /* 0x000ee8000c1e1900 */
[----:B------:R-:W3:Y:S04]  /*0c90*/  LDG.E R7, desc[UR4][R10.64+0x8] ;  /* 0x000008040a077981 */ /* 0x000ee8000c1e1900 */
[----:B------:R-:W4:Y:S01]  /*0ca0*/  LDG.E R8, desc[UR4][R8.64] ;  /* 0x0000000408087981 */ /* 0x000f22000c1e1900 */
[----:B------:R-:W-:Y:S01]  /*0cb0*/  IADD3 R3, PT, PT, R3, 0x4, RZ ;  /* 0x0000000403037810 */ /* 0x000fe20007ffe0ff */
[----:B-----5:R-:W-:-:S04]  /*0cc0*/  FFMA R5, R5, R14, R6 ;  /* 0x0000000e05057223 */ /* 0x020fc80000000006 */
[----:B--2---:R-:W-:-:S04]  /*0cd0*/  FFMA R2, R2, R16, R5 ;  /* 0x0000001002027223 */ /* 0x004fc80000000005 */
[----:B---3--:R-:W-:-:S04]  /*0ce0*/  FFMA R2, R7, R18, R2 ;  /* 0x0000001207027223 */ /* 0x008fc80000000002 */
[----:B----4-:R-:W-:-:S07]  /*0cf0*/  FFMA R6, R13, R8, R2 ;  /* 0x000000080d067223 */ /* 0x010fce0000000002 */
.L_x_8:
[----:B------:R-:W-:Y:S05]  /*0d00*/  BSYNC.RECONVERGENT B1 ;  /* 0x0000000000017941 */ /* 0x000fea0003800200 */
.L_x_7:
[----:B------:R-:W-:Y:S05]  /*0d10*/  @!P1 BRA `(.L_x_1) ;  /* 0x00000000003c9947 */ /* 0x000fea0003800000 */
[----:B------:R-:W0:Y:S01]  /*0d20*/  LDC.64 R12, c[0x0][0x388] ;  /* 0x0000e200ff0c7b82 */ /* 0x000e220000000a00 */
[----:B------:R-:W-:-:S07]  /*0d30*/  IADD3 R2, PT, PT, -R4, RZ, RZ ;  /* 0x000000ff04027210 */ /* 0x000fce0007ffe1ff */
[----:B------:R-:W1:Y:S08]  /*0d40*/  LDC.64 R14, c[0x0][0x390] ;  /* 0x0000e400ff0e7b82 */ /* 0x000e700000000a00 */
[----:B------:R-:W2:Y:S02]  /*0d50*/  LDC.64 R16, c[0x0][0x398] ;  /* 0x0000e600ff107b82 */ /* 0x000ea40000000a00 */
.L_x_9:
[----:B0-----:R-:W-:-:S06]  /*0d60*/  IMAD.WIDE R4, R3, 0x4, R12 ;  /* 0x0000000403047825 */ /* 0x001fcc00078e020c */
[----:B------:R-:W2:Y:S01]  /*0d70*/  LDG.E R5, desc[UR4][R4.64] ;  /* 0x0000000404057981 */ /* 0x000ea2000c1e1900 */
[----:B-1----:R-:W-:-:S06]  /*0d80*/  IMAD.WIDE R8, R3, 0x4, R14 ;  /* 0x0000000403087825 */ /* 0x002fcc00078e020e */
[----:B------:R-:W3:Y:S01]  /*0d90*/  LDG.E R9, desc[UR4][R8.64] ;  /* 0x0000000408097981 */ /* 0x000ee2000c1e1900 */
[----:B------:R-:W-:Y:S01]  /*0da0*/  IADD3 R2, PT, PT, R2, 0x1, RZ ;  /* 0x0000000102027810 */ /* 0x000fe20007ffe0ff */
[----:B--2---:R-:W-:-:S06]  /*0db0*/  IMAD.WIDE R10, R5, 0x4, R16 ;  /* 0x00000004050a7825 */ /* 0x004fcc00078e0210 */
[----:B------:R-:W3:Y:S01]  /*0dc0*/  LDG.E R10, desc[UR4][R10.64] ;  /* 0x000000040a0a7981 */ /* 0x000ee2000c1e1900 */
[----:B------:R-:W-:Y:S02]  /*0dd0*/  ISETP.NE.AND P0, PT, R2, RZ, PT ;  /* 0x000000ff0200720c */ /* 0x000fe40003f05270 */
[----:B------:R-:W-:Y:S01]  /*0de0*/  IADD3 R3, PT, PT, R3, 0x1, RZ ;  /* 0x0000000103037810 */ /* 0x000fe20007ffe0ff */
[----:B---3--:R-:W-:-:S10]  /*0df0*/  FFMA R6, R9, R10, R6 ;  /* 0x0000000a09067223 */ /* 0x008fd40000000006 */
[----:B------:R-:W-:Y:S05]  /*0e00*/  @P0 BRA `(.L_x_9) ;  /* 0xfffffffc00d40947 */ /* 0x000fea000383ffff */
.L_x_1:
[----:B------:R-:W-:Y:S05]  /*0e10*/  BSYNC.RECONVERGENT B0 ;  /* 0x0000000000007941 */ /* 0x000fea0003800200 */
.L_x_0:
[----:B------:R-:W0:Y:S02]  /*0e20*/  LDC.64 R2, c[0x0][0x3a0] ;  /* 0x0000e800ff027b82 */ /* 0x000e240000000a00 */
[----:B0-----:R-:W-:-:S05]  /*0e30*/  IMAD.WIDE R2, R0, 0x4, R2 ;  /* 0x0000000400027825 */ /* 0x001fca00078e0202 */
[----:B------:R-:W-:Y:S01]  /*0e40*/  STG.E desc[UR4][R2.64], R6 ;  /* 0x0000000602007986 */ /* 0x000fe2000c101904 */
[----:B------:R-:W-:Y:S05]  /*0e50*/  EXIT ;  /* 0x000000000000794d */ /* 0x000fea0003800000 */
.L_x_10:
[----:B------:R-:W-:-:S00]  /*0e60*/  BRA `(.L_x_10) ;  /* 0xfffffffc00fc7947 */ /* 0x000fc0000383ffff */
[----:B------:R-:W-:-:S00]  /*0e70*/  NOP ;  /* 0x0000000000007918 */ /* 0x000fc00000000000 */
        /* <DEDUP_REMOVED lines=8> */
.L_x_11:


//--------------------- .nv.shared.reserved.0     --------------------------
	.section	.nv.shared.reserved.0,"aw",@nobits
	.weak		__nv_reservedSMEM_offset_0_alias
	.size		__nv_reservedSMEM_offset_0_alias, 0, 64
	.other		__nv_reservedSMEM_offset_0_alias,@"STO_CUDA_RESERVED_SHARED STV_DEFAULT"
__nv_reservedSMEM_offset_0_alias:
	.zero		0
	.zero		64


//--------------------- .nv.constant0._Z15spmv_csr_kernelPKiS0_PKfS2_Pfi --------------------------
	.section	.nv.constant0._Z15spmv_csr_kernelPKiS0_PKfS2_Pfi,"a",@progbits
	.sectionflags	@""
	.align	4
.nv.constant0._Z15spmv_csr_kernelPKiS0_PKfS2_Pfi:
	.zero		940


//--------------------- SYMBOLS --------------------------

	.type		.nv.reservedSmem.offset0,@object
	.size		.nv.reservedSmem.offset0,0x4
